//
// Generated by NVIDIA NVVM Compiler
//
// Compiler Build ID: CL-36424714
// Cuda compilation tools, release 13.0, V13.0.88
// Based on NVVM 20.0.0
//

.version 9.0
.target sm_100
.address_size 64

	// .globl	_Z9addKernelPiS_S_S_

.visible .entry _Z9addKernelPiS_S_S_(
	.param .u64 .ptr .align 1 _Z9addKernelPiS_S_S__param_0,
	.param .u64 .ptr .align 1 _Z9addKernelPiS_S_S__param_1,
	.param .u64 .ptr .align 1 _Z9addKernelPiS_S_S__param_2,
	.param .u64 .ptr .align 1 _Z9addKernelPiS_S_S__param_3
)
{
	.reg .b32 	%r<7>;
	.reg .b64 	%rd<14>;

	ld.param.u64 	%rd1, [_Z9addKernelPiS_S_S__param_0];
	ld.param.u64 	%rd2, [_Z9addKernelPiS_S_S__param_1];
	ld.param.u64 	%rd3, [_Z9addKernelPiS_S_S__param_2];
	ld.param.u64 	%rd4, [_Z9addKernelPiS_S_S__param_3];
	cvta.to.global.u64 	%rd5, %rd4;
	cvta.to.global.u64 	%rd6, %rd3;
	cvta.to.global.u64 	%rd7, %rd2;
	cvta.to.global.u64 	%rd8, %rd1;
	mov.u32 	%r1, %tid.x;
	mul.wide.u32 	%rd9, %r1, 4;
	add.s64 	%rd10, %rd8, %rd9;
	ld.global.u32 	%r2, [%rd10];
	add.s64 	%rd11, %rd7, %rd9;
	ld.global.u32 	%r3, [%rd11];
	add.s32 	%r4, %r3, %r2;
	add.s64 	%rd12, %rd6, %rd9;
	ld.global.u32 	%r5, [%rd12];
	add.s32 	%r6, %r4, %r5;
	add.s64 	%rd13, %rd5, %rd9;
	st.global.u32 	[%rd13], %r6;
	ret;

}


// ===== COMPILED SASS (sm_100) =====

	.target	sm_100

	.elftype	@"ET_EXEC"


//--------------------- .note.nv.tkinfo           --------------------------
	.section	.note.nv.tkinfo,"",@"SHT_NOTE"
	.sectionflags	@"SHF_NOTE_NV_TKINFO"
	.tkinfo
        /*0018*/ 	.word	0x00000002
        /*0030*/ 	.string	""
        /*0030*/ 	.string	"ptxas"
        /*0030*/ 	.string	"Cuda compilation tools, release 13.0, V13.0.88"
        /*0030*/ 	.string	"Build cuda_13.0.r13.0/compiler.36424714_0"
        /*0030*/ 	.string	"-arch sm_100 -m 64 "



//--------------------- .note.nv.cuinfo           --------------------------
	.section	.note.nv.cuinfo,"",@"SHT_NOTE"
	.sectionflags	@"SHF_NOTE_NV_CUINFO"
        /*0018*/ 	.short	0x0002
        /*001a*/ 	.short	0x0064
        /*001c*/ 	.short	0x0082
	.zero		2


//--------------------- .nv.info                  --------------------------
	.section	.nv.info,"",@"SHT_CUDA_INFO"
	.align	4


	//----- nvinfo : EIATTR_REGCOUNT
	.align		4
        /*0000*/ 	.byte	0x04, 0x2f
        /*0002*/ 	.short	(.L_1 - .L_0)
	.align		4
.L_0:
        /*0004*/ 	.word	index@(_Z9addKernelPiS_S_S_)
        /*0008*/ 	.word	0x0000000e


	//----- nvinfo : EIATTR_FRAME_SIZE
	.align		4
.L_1:
        /*000c*/ 	.byte	0x04, 0x11
        /*000e*/ 	.short	(.L_3 - .L_2)
	.align		4
.L_2:
        /*0010*/ 	.word	index@(_Z9addKernelPiS_S_S_)
        /*0014*/ 	.word	0x00000000


	//----- nvinfo : EIATTR_MIN_STACK_SIZE
	.align		4
.L_3:
        /*0018*/ 	.byte	0x04, 0x12
        /*001a*/ 	.short	(.L_5 - .L_4)
	.align		4
.L_4:
        /*001c*/ 	.word	index@(_Z9addKernelPiS_S_S_)
        /*0020*/ 	.word	0x00000000
.L_5:


//--------------------- .nv.compat                --------------------------
	.section	.nv.compat,"",@"SHT_CUDA_COMPAT_INFO"
	.align	4
        /*0000*/ 	.byte	0x02, 0x09, 0x00, 0x00, 0x02, 0x02, 0x01, 0x00, 0x02, 0x05, 0x05, 0x00, 0x03, 0x07, 0x01, 0x01
        /*0010*/ 	.byte	0x02, 0x03, 0x00, 0x00, 0x02, 0x06, 0x01, 0x00, 0x04, 0x0b, 0x08, 0x00, 0x09, 0x00, 0x00, 0x00
        /*0020*/ 	.byte	0x00, 0x00, 0x00, 0x00


//--------------------- .nv.info._Z9addKernelPiS_S_S_ --------------------------
	.section	.nv.info._Z9addKernelPiS_S_S_,"",@"SHT_CUDA_INFO"
	.sectionflags	@""
	.align	4


	//----- nvinfo : EIATTR_CUDA_API_VERSION
	.align		4
        /*0000*/ 	.byte	0x04, 0x37
        /*0002*/ 	.short	(.L_7 - .L_6)
.L_6:
        /*0004*/ 	.word	0x00000082


	//----- nvinfo : EIATTR_KPARAM_INFO
	.align		4
.L_7:
        /*0008*/ 	.byte	0x04, 0x17
        /*000a*/ 	.short	(.L_9 - .L_8)
.L_8:
        /*000c*/ 	.word	0x00000000
        /*0010*/ 	.short	0x0003
        /*0012*/ 	.short	0x0018
        /*0014*/ 	.byte	0x00, 0xf5, 0x21, 0x00


	//----- nvinfo : EIATTR_KPARAM_INFO
	.align		4
.L_9:
        /*0018*/ 	.byte	0x04, 0x17
        /*001a*/ 	.short	(.L_11 - .L_10)
.L_10:
        /*001c*/ 	.word	0x00000000
        /*0020*/ 	.short	0x0002
        /*0022*/ 	.short	0x0010
        /*0024*/ 	.byte	0x00, 0xf5, 0x21, 0x00


	//----- nvinfo : EIATTR_KPARAM_INFO
	.align		4
.L_11:
        /*0028*/ 	.byte	0x04, 0x17
        /*002a*/ 	.short	(.L_13 - .L_12)
.L_12:
        /*002c*/ 	.word	0x00000000
        /*0030*/ 	.short	0x0001
        /*0032*/ 	.short	0x0008
        /*0034*/ 	.byte	0x00, 0xf5, 0x21, 0x00


	//----- nvinfo : EIATTR_KPARAM_INFO
	.align		4
.L_13:
        /*0038*/ 	.byte	0x04, 0x17
        /*003a*/ 	.short	(.L_15 - .L_14)
.L_14:
        /*003c*/ 	.word	0x00000000
        /*0040*/ 	.short	0x0000
        /*0042*/ 	.short	0x0000
        /*0044*/ 	.byte	0x00, 0xf5, 0x21, 0x00


	//----- nvinfo : EIATTR_SPARSE_MMA_MASK
	.align		4
.L_15:
        /*0048*/ 	.byte	0x03, 0x50
        /*004a*/ 	.short	0x0000


	//----- nvinfo : EIATTR_MAXREG_COUNT
	.align		4
        /*004c*/ 	.byte	0x03, 0x1b
        /*004e*/ 	.short	0x00ff


	//----- nvinfo : EIATTR_MERCURY_ISA_VERSION
	.align		4
        /*0050*/ 	.byte	0x03, 0x5f
        /*0052*/ 	.short	0x0101


	//----- nvinfo : EIATTR_VRC_CTA_INIT_COUNT
	.align		4
        /*0054*/ 	.byte	0x02, 0x4a
	.zero		1
	.zero		1


	//----- nvinfo : EIATTR_EXIT_INSTR_OFFSETS
	.align		4
        /*0058*/ 	.byte	0x04, 0x1c
        /*005a*/ 	.short	(.L_17 - .L_16)


	//   ....[0]....
.L_16:
        /*005c*/ 	.word	0x00000100


	//----- nvinfo : EIATTR_CBANK_PARAM_SIZE
	.align		4
.L_17:
        /*0060*/ 	.byte	0x03, 0x19
        /*0062*/ 	.short	0x0020


	//----- nvinfo : EIATTR_PARAM_CBANK
	.align		4
        /*0064*/ 	.byte	0x04, 0x0a
        /*0066*/ 	.short	(.L_19 - .L_18)
	.align		4
.L_18:
        /*0068*/ 	.word	index@(.nv.constant0._Z9addKernelPiS_S_S_)
        /*006c*/ 	.short	0x0380
        /*006e*/ 	.short	0x0020


	//----- nvinfo : EIATTR_SW_WAR
	.align		4
.L_19:
        /*0070*/ 	.byte	0x04, 0x36
        /*0072*/ 	.short	(.L_21 - .L_20)
.L_20:
        /*0074*/ 	.word	0x00000008
.L_21:


//--------------------- .nv.callgraph             --------------------------
	.section	.nv.callgraph,"",@"SHT_CUDA_CALLGRAPH"
	.align	4
	.sectionentsize	8
	.align		4
        /*0000*/ 	.word	0x00000000
	.align		4
        /*0004*/ 	.word	0xffffffff
	.align		4
        /*0008*/ 	.word	0x00000000
	.align		4
        /*000c*/ 	.word	0xfffffffe
	.align		4
        /*0010*/ 	.word	0x00000000
	.align		4
        /*0014*/ 	.word	0xfffffffd
	.align		4
        /*0018*/ 	.word	0x00000000
	.align		4
        /*001c*/ 	.word	0xfffffffc


//--------------------- .text._Z9addKernelPiS_S_S_ --------------------------
	.section	.text._Z9addKernelPiS_S_S_,"ax",@progbits
	.align	128
        .global         _Z9addKernelPiS_S_S_
        .type           _Z9addKernelPiS_S_S_,@function
        .size           _Z9addKernelPiS_S_S_,(.L_x_1 - _Z9addKernelPiS_S_S_)
        .other          _Z9addKernelPiS_S_S_,@"STO_CUDA_ENTRY STV_DEFAULT"
_Z9addKernelPiS_S_S_:
.text._Z9addKernelPiS_S_S_:
[----:B------:R-:W-:Y:S01]  /*0000*/  LDC R1, c[0x0][0x37c] ;  /* 0x0000df00ff017b82 */ /* 0x000fe20000000800 */
[----:B------:R-:W0:Y:S07]  /*0010*/  S2R R11, SR_TID.X ;  /* 0x00000000000b7919 */ /* 0x000e2e0000002100 */
[----:B------:R-:W0:Y:S01]  /*0020*/  LDC.64 R2, c[0x0][0x380] ;  /* 0x0000e000ff027b82 */ /* 0x000e220000000a00 */
[----:B------:R-:W1:Y:S07]  /*0030*/  LDCU.64 UR4, c[0x0][0x358] ;  /* 0x00006b00ff0477ac */ /* 0x000e6e0008000a00 */
[----:B------:R-:W2:Y:S08]  /*0040*/  LDC.64 R4, c[0x0][0x388] ;  /* 0x0000e200ff047b82 */ /* 0x000eb00000000a00 */
[----:B------:R-:W3:Y:S08]  /*0050*/  LDC.64 R6, c[0x0][0x390] ;  /* 0x0000e400ff067b82 */ /* 0x000ef00000000a00 */
[----:B------:R-:W4:Y:S01]  /*0060*/  LDC.64 R8, c[0x0][0x398] ;  /* 0x0000e600ff087b82 */ /* 0x000f220000000a00 */
[----:B0-----:R-:W-:-:S04]  /*0070*/  IMAD.WIDE.U32 R2, R11, 0x4, R2 ;  /* 0x000000040b027825 */ /* 0x001fc800078e0002 */
[C---:B--2---:R-:W-:Y:S02]  /*0080*/  IMAD.WIDE.U32 R4, R11.reuse, 0x4, R4 ;  /* 0x000000040b047825 */ /* 0x044fe400078e0004 */
[----:B-1----:R-:W2:Y:S02]  /*0090*/  LDG.E R2, desc[UR4][R2.64] ;  /* 0x0000000402027981 */ /* 0x002ea4000c1e1900 */
[C---:B---3--:R-:W-:Y:S02]  /*00a0*/  IMAD.WIDE.U32 R6, R11.reuse, 0x4, R6 ;  /* 0x000000040b067825 */ /* 0x048fe400078e0006 */
[----:B------:R-:W2:Y:S04]  /*00b0*/  LDG.E R5, desc[UR4][R4.64] ;  /* 0x0000000404057981 */ /* 0x000ea8000c1e1900 */
[----:B------:R-:W2:Y:S01]  /*00c0*/  LDG.E R6, desc[UR4][R6.64] ;  /* 0x0000000406067981 */ /* 0x000ea2000c1e1900 */
[----:B----4-:R-:W-:Y:S01]  /*00d0*/  IMAD.WIDE.U32 R8, R11, 0x4, R8 ;  /* 0x000000040b087825 */ /* 0x010fe200078e0008 */
[----:B--2---:R-:W-:-:S05]  /*00e0*/  IADD3 R11, PT, PT, R6, R5, R2 ;  /* 0x00000005060b7210 */ /* 0x004fca0007ffe002 */
[----:B------:R-:W-:Y:S01]  /*00f0*/  STG.E desc[UR4][R8.64], R11 ;  /* 0x0000000b08007986 */ /* 0x000fe2000c101904 */
[----:B------:R-:W-:Y:S05]  /*0100*/  EXIT ;  /* 0x000000000000794d */ /* 0x000fea0003800000 */
.L_x_0:
[----:B------:R-:W-:-:S00]  /*0110*/  BRA `(.L_x_0) ;  /* 0xfffffffc00fc7947 */ /* 0x000fc0000383ffff */
[----:B------:R-:W-:-:S00]  /*0120*/  NOP ;  /* 0x0000000000007918 */ /* 0x000fc00000000000 */
        /* <DEDUP_REMOVED lines=13> */
.L_x_1:


//--------------------- .nv.shared.reserved.0     --------------------------
	.section	.nv.shared.reserved.0,"aw",@nobits
	.weak		__nv_reservedSMEM_offset_0_alias
	.size		__nv_reservedSMEM_offset_0_alias, 0, 64
	.other		__nv_reservedSMEM_offset_0_alias,@"STO_CUDA_RESERVED_SHARED STV_DEFAULT"
__nv_reservedSMEM_offset_0_alias:
	.zero		0
	.zero		64


//--------------------- .nv.constant0._Z9addKernelPiS_S_S_ --------------------------
	.section	.nv.constant0._Z9addKernelPiS_S_S_,"a",@progbits
	.sectionflags	@""
	.align	4
.nv.constant0._Z9addKernelPiS_S_S_:
	.zero		928


//--------------------- SYMBOLS --------------------------

	.type		.nv.reservedSmem.offset0,@object
	.size		.nv.reservedSmem.offset0,0x4
